	.headerflags	@"EF_CUDA_TEXMODE_UNIFIED EF_CUDA_64BIT_ADDRESS EF_CUDA_ACCELERATORS EF_CUDA_SM90 EF_CUDA_VIRTUAL_SM(EF_CUDA_SM90)"
	.elftype	@"ET_EXEC"


//--------------------- .nv.info                  --------------------------
	.section	.nv.info,"",@"SHT_CUDA_INFO"
	.align	4


	//----- nvinfo : EIATTR_REGCOUNT
	.align		4
        /*0000*/ 	.byte	0x04, 0x2f
        /*0002*/ 	.short	(.L_1 - .L_0)
	.align		4
.L_0:
        /*0004*/ 	.word	index@(triton_mm)
        /*0008*/ 	.word	0x00000028


	//----- nvinfo : EIATTR_MIN_STACK_SIZE
	.align		4
.L_1:
        /*000c*/ 	.byte	0x04, 0x12
        /*000e*/ 	.short	(.L_3 - .L_2)
	.align		4
.L_2:
        /*0010*/ 	.word	index@(triton_mm)
        /*0014*/ 	.word	0x00000000


	//----- nvinfo : EIATTR_FRAME_SIZE
	.align		4
.L_3:
        /*0018*/ 	.byte	0x04, 0x11
        /*001a*/ 	.short	(.L_5 - .L_4)
	.align		4
.L_4:
        /*001c*/ 	.word	index@(triton_mm)
        /*0020*/ 	.word	0x00000000


	//----- nvinfo : EIATTR_MIN_STACK_SIZE
	.align		4
.L_5:
        /*0024*/ 	.byte	0x04, 0x12
        /*0026*/ 	.short	(.L_7 - .L_6)
	.align		4
.L_6:
        /*0028*/ 	.word	index@(triton_mm)
        /*002c*/ 	.word	0x00000000
.L_7:


//--------------------- .nv.info.triton_mm        --------------------------
	.section	.nv.info.triton_mm,"",@"SHT_CUDA_INFO"
	.sectionflags	@""
	.align	4


	//----- nvinfo : EIATTR_CUDA_API_VERSION
	.align		4
        /*0000*/ 	.byte	0x04, 0x37
        /*0002*/ 	.short	(.L_9 - .L_8)
.L_8:
        /*0004*/ 	.word	0x0000007c


	//----- nvinfo : EIATTR_KPARAM_INFO
	.align		4
.L_9:
        /*0008*/ 	.byte	0x04, 0x17
        /*000a*/ 	.short	(.L_11 - .L_10)
.L_10:
        /*000c*/ 	.word	0x00000000
        /*0010*/ 	.short	0x0002
        /*0012*/ 	.short	0x0010
        /*0014*/ 	.byte	0x00, 0xf0, 0x21, 0x00


	//----- nvinfo : EIATTR_KPARAM_INFO
	.align		4
.L_11:
        /*0018*/ 	.byte	0x04, 0x17
        /*001a*/ 	.short	(.L_13 - .L_12)
.L_12:
        /*001c*/ 	.word	0x00000000
        /*0020*/ 	.short	0x0001
        /*0022*/ 	.short	0x0008
        /*0024*/ 	.byte	0x00, 0xf0, 0x21, 0x00


	//----- nvinfo : EIATTR_KPARAM_INFO
	.align		4
.L_13:
        /*0028*/ 	.byte	0x04, 0x17
        /*002a*/ 	.short	(.L_15 - .L_14)
.L_14:
        /*002c*/ 	.word	0x00000000
        /*0030*/ 	.short	0x0000
        /*0032*/ 	.short	0x0000
        /*0034*/ 	.byte	0x00, 0xf0, 0x21, 0x00


	//----- nvinfo : EIATTR_SPARSE_MMA_MASK
	.align		4
.L_15:
        /*0038*/ 	.byte	0x03, 0x50
        /*003a*/ 	.short	0x0000


	//----- nvinfo : EIATTR_MAXREG_COUNT
	.align		4
        /*003c*/ 	.byte	0x03, 0x1b
        /*003e*/ 	.short	0x00ff


	//----- nvinfo : EIATTR_EXIT_INSTR_OFFSETS
	.align		4
        /*0040*/ 	.byte	0x04, 0x1c
        /*0042*/ 	.short	(.L_17 - .L_16)


	//   ....[0]....
.L_16:
        /*0044*/ 	.word	0x00000e20


	//   ....[1]....
        /*0048*/ 	.word	0x00000e70


	//----- nvinfo : EIATTR_MAX_THREADS
	.align		4
.L_17:
        /*004c*/ 	.byte	0x04, 0x05
        /*004e*/ 	.short	(.L_19 - .L_18)
.L_18:
        /*0050*/ 	.word	0x00000080
        /*0054*/ 	.word	0x00000001
        /*0058*/ 	.word	0x00000001


	//----- nvinfo : EIATTR_CBANK_PARAM_SIZE
	.align		4
.L_19:
        /*005c*/ 	.byte	0x03, 0x19
        /*005e*/ 	.short	0x0018


	//----- nvinfo : EIATTR_PARAM_CBANK
	.align		4
        /*0060*/ 	.byte	0x04, 0x0a
        /*0062*/ 	.short	(.L_21 - .L_20)
	.align		4
.L_20:
        /*0064*/ 	.word	index@(.nv.constant0.triton_mm)
        /*0068*/ 	.short	0x0210
        /*006a*/ 	.short	0x0018


	//----- nvinfo : EIATTR_SW_WAR
	.align		4
.L_21:
        /*006c*/ 	.byte	0x04, 0x36
        /*006e*/ 	.short	(.L_23 - .L_22)
.L_22:
        /*0070*/ 	.word	0x00000008
.L_23:


//--------------------- .nv.callgraph             --------------------------
	.section	.nv.callgraph,"",@"SHT_CUDA_CALLGRAPH"
	.align	4
	.sectionentsize	8
	.align		4
        /*0000*/ 	.word	0x00000000
	.align		4
        /*0004*/ 	.word	0xffffffff
	.align		4
        /*0008*/ 	.word	0x00000000
	.align		4
        /*000c*/ 	.word	0xfffffffe
	.align		4
        /*0010*/ 	.word	0x00000000
	.align		4
        /*0014*/ 	.word	0xfffffffd
	.align		4
        /*0018*/ 	.word	0x00000000
	.align		4
        /*001c*/ 	.word	0xfffffffc


//--------------------- .text.triton_mm           --------------------------
	.section	.text.triton_mm,"ax",@progbits
	.sectionflags	@"SHF_BARRIERS=1"
	.align	128
        .global         triton_mm
        .type           triton_mm,@function
        .size           triton_mm,(.L_x_2 - triton_mm)
        .other          triton_mm,@"STO_CUDA_ENTRY STV_DEFAULT"
triton_mm:
.text.triton_mm:
[----:B------:R-:W1:Y:S08]  /*0000*/  LDC R1, c[0x0][0x28] ;  /* 0x00000a00ff017b82 */ /* 0x000e700000000800 */
[----:B------:R-:W2:Y:S01]  /*0010*/  S2UR UR13, SR_CTAID.X ;  /* 0x00000000000d79c3 */ /* 0x000ea20000002500 */
[----:B------:R-:W-:-:S07]  /*0020*/  ULDC.64 UR14, c[0x0][0x208] ;  /* 0x00008200000e7ab9 */ /* 0x000fce0000000a00 */
[----:B------:R-:W3:Y:S08]  /*0030*/  LDC.64 R32, c[0x0][0x210] ;  /* 0x00008400ff207b82 */ /* 0x000ef00000000a00 */
[----:B------:R-:W4:Y:S01]  /*0040*/  LDC.64 R36, c[0x0][0x218] ;  /* 0x00008600ff247b82 */ /* 0x000f220000000a00 */
[----:B--2---:R-:W-:-:S04]  /*0050*/  UIMAD.WIDE UR4, UR13, 0x2aaaaaab, URZ ;  /* 0x2aaaaaab0d0478a5 */ /* 0x004fc8000f8e023f */
[----:B------:R-:W-:-:S04]  /*0060*/  USHF.R.U32.HI UR4, URZ, 0x1f, UR5 ;  /* 0x0000001f3f047899 */ /* 0x000fc80008011605 */
[----:B------:R-:W-:-:S03]  /*0070*/  ULEA.HI.SX32 UR6, UR5, UR4, 0x19 ;  /* 0x0000000405067291 */ /* 0x000fc6000f8fca3f */
[----:B------:R-:W-:Y:S01]  /*0080*/  UMOV UR4, 0xfffffff8 ;  /* 0xfffffff800047882 */ /* 0x000fe20000000000 */
[----:B------:R-:W-:Y:S02]  /*0090*/  UIMAD UR8, UR6, -0x300, UR13 ;  /* 0xfffffd00060878a4 */ /* 0x000fe4000f8e020d */
[----:B------:R-:W-:-:S04]  /*00a0*/  UIMAD UR4, UR6, UR4, 0x1 ;  /* 0x00000001060474a4 */ /* 0x000fc8000f8e0204 */
[----:B------:R-:W-:Y:S01]  /*00b0*/  UISETP.LT.AND UP0, UPT, UR4, 0x8, UPT ;  /* 0x000000080400788c */ /* 0x000fe2000bf01270 */
[----:B------:R-:W-:-:S03]  /*00c0*/  IMAD.U32 R4, RZ, RZ, UR8 ;  /* 0x00000008ff047e24 */ /* 0x000fc6000f8e00ff */
[----:B------:R-:W-:Y:S02]  /*00d0*/  USEL UR7, UR4, 0x8, UP0 ;  /* 0x0000000804077887 */ /* 0x000fe40008000000 */
[----:B------:R-:W-:Y:S01]  /*00e0*/  IABS R4, R4 ;  /* 0x0000000400047213 */ /* 0x000fe20000000000 */
[----:B------:R-:W-:Y:S01]  /*00f0*/  UMOV UR4, URZ ;  /* 0x0000003f00047c82 */ /* 0x000fe20008000000 */
[----:B------:R-:W-:Y:S02]  /*0100*/  ULOP3.LUT UR8, UR8, UR7, URZ, 0x3c, !UPT ;  /* 0x0000000708087292 */ /* 0x000fe4000f8e3c3f */
[----:B------:R-:W-:Y:S01]  /*0110*/  IMAD.U32 R3, RZ, RZ, UR7 ;  /* 0x00000007ff037e24 */ /* 0x000fe2000f8e00ff */
[----:B------:R-:W-:-:S04]  /*0120*/  R2UR UR10, R4 ;  /* 0x00000000040a72ca */ /* 0x000fc800000e0000 */
[-C--:B------:R-:W-:Y:S02]  /*0130*/  IABS R0, R3.reuse ;  /* 0x0000000300007213 */ /* 0x080fe40000000000 */
[----:B------:R-:W-:Y:S02]  /*0140*/  IABS R3, R3 ;  /* 0x0000000300037213 */ /* 0x000fe40000000000 */
[----:B------:R-:W-:-:S13]  /*0150*/  R2UR UR16, R0 ;  /* 0x00000000001072ca */ /* 0x000fda00000e0000 */
[----:B------:R-:W2:Y:S08]  /*0160*/  I2F.RP R0, UR16 ;  /* 0x0000001000007d06 */ /* 0x000eb00008209400 */
[----:B--2---:R-:W2:Y:S02]  /*0170*/  MUFU.RCP R0, R0 ;  /* 0x0000000000007308 */ /* 0x004ea40000001000 */
[----:B--2---:R-:W-:-:S02]  /*0180*/  VIADD R2, R0, 0xffffffe ;  /* 0x0ffffffe00027836 */ /* 0x004fc40000000000 */
[----:B------:R-:W-:-:S04]  /*0190*/  IMAD.MOV R0, RZ, RZ, -R3 ;  /* 0x000000ffff007224 */ /* 0x000fc800078e0a03 */
[----:B------:R-:W2:Y:S01]  /*01a0*/  F2I.FTZ.U32.TRUNC.NTZ R2, R2 ;  /* 0x0000000200027305 */ /* 0x000ea2000021f000 */
[----:B------:R-:W-:Y:S02]  /*01b0*/  R2UR UR11, R0 ;  /* 0x00000000000b72ca */ /* 0x000fe400000e0000 */
[----:B------:R-:W5:Y:S01]  /*01c0*/  S2R R0, SR_TID.X ;  /* 0x0000000000007919 */ /* 0x000f620000002100 */
[----:B--2---:R-:W-:-:S13]  /*01d0*/  R2UR UR5, R2 ;  /* 0x00000000020572ca */ /* 0x004fda00000e0000 */
[----:B------:R-:W-:-:S04]  /*01e0*/  UIADD3 UR9, URZ, -UR5, URZ ;  /* 0x800000053f097290 */ /* 0x000fc8000fffe03f */
[----:B------:R-:W-:Y:S01]  /*01f0*/  UIMAD UR9, UR9, UR16, URZ ;  /* 0x00000010090972a4 */ /* 0x000fe2000f8e023f */
[----:B-1---5:R-:W-:-:S03]  /*0200*/  SHF.R.U32.HI R2, RZ, 0x2, R0 ;  /* 0x00000002ff027819 */ /* 0x022fc60000011600 */
[----:B------:R-:W-:Y:S01]  /*0210*/  UIMAD.WIDE.U32 UR4, UR5, UR9, UR4 ;  /* 0x00000009050472a5 */ /* 0x000fe2000f8e0004 */
[--C-:B------:R-:W-:Y:S02]  /*0220*/  SHF.R.U32.HI R28, RZ, 0x3, R0.reuse ;  /* 0x00000003ff1c7819 */ /* 0x100fe40000011600 */
[----:B------:R-:W-:Y:S02]  /*0230*/  SGXT.U32 R2, R2, 0x5 ;  /* 0x000000050202781a */ /* 0x000fe40000000000 */
[----:B------:R-:W-:Y:S02]  /*0240*/  SGXT.U32 R28, R28, 0x4 ;  /* 0x000000041c1c781a */ /* 0x000fe40000000000 */
[----:B------:R-:W-:Y:S01]  /*0250*/  UMOV UR9, UR5 ;  /* 0x0000000500097c82 */ /* 0x000fe20008000000 */
[----:B------:R-:W-:Y:S01]  /*0260*/  SHF.R.U32.HI R23, RZ, 0x5, R0 ;  /* 0x00000005ff177819 */ /* 0x000fe20000011600 */
[----:B------:R-:W-:Y:S01]  /*0270*/  UIMAD.WIDE.U32 UR4, UR9, UR10, URZ ;  /* 0x0000000a090472a5 */ /* 0x000fe2000f8e003f */
[----:B------:R-:W-:-:S02]  /*0280*/  LOP3.LUT R26, R0, 0x7, RZ, 0xc0, !PT ;  /* 0x00000007001a7812 */ /* 0x000fc400078ec0ff */
[----:B------:R-:W-:Y:S01]  /*0290*/  SGXT.U32 R23, R23, 0x2 ;  /* 0x000000021717781a */ /* 0x000fe20000000000 */
[----:B------:R-:W-:Y:S01]  /*02a0*/  UIMAD UR4, UR5, UR11, UR10 ;  /* 0x0000000b050472a4 */ /* 0x000fe2000f8e020a */
[----:B------:R-:W-:-:S03]  /*02b0*/  SHF.R.U32.HI R25, RZ, 0x3, R0 ;  /* 0x00000003ff197819 */ /* 0x000fc60000011600 */
[----:B------:R-:W-:Y:S01]  /*02c0*/  UISETP.GT.U32.AND UP1, UPT, UR16, UR4, UPT ;  /* 0x000000041000728c */ /* 0x000fe2000bf24070 */
[----:B------:R-:W-:Y:S01]  /*02d0*/  IMAD.SHL.U32 R22, R23, 0x8, RZ ;  /* 0x0000000817167824 */ /* 0x000fe200078e00ff */
[----:B------:R-:W-:-:S09]  /*02e0*/  SGXT.U32 R25, R25, 0x2 ;  /* 0x000000021919781a */ /* 0x000fd20000000000 */
[----:B------:R-:W-:Y:S02]  /*02f0*/  @!UP1 UIADD3 UR4, UR4, -UR16, URZ ;  /* 0x8000001004049290 */ /* 0x000fe4000fffe03f */
[----:B------:R-:W-:Y:S02]  /*0300*/  @!UP1 UIADD3 UR5, UR5, 0x1, URZ ;  /* 0x0000000105059890 */ /* 0x000fe4000fffe03f */
[----:B------:R-:W-:Y:S02]  /*0310*/  UISETP.GE.U32.AND UP0, UPT, UR4, UR16, UPT ;  /* 0x000000100400728c */ /* 0x000fe4000bf06070 */
[----:B------:R-:W-:Y:S01]  /*0320*/  UISETP.GE.AND UP1, UPT, UR8, URZ, UPT ;  /* 0x0000003f0800728c */ /* 0x000fe2000bf26270 */
[----:B------:R-:W1:Y:S01]  /*0330*/  S2UR UR8, SR_CgaCtaId ;  /* 0x00000000000879c3 */ /* 0x000e620000008800 */
[----:B------:R-:W-:-:S07]  /*0340*/  UMOV UR4, 0x400 ;  /* 0x0000040000047882 */ /* 0x000fce0000000000 */
[----:B------:R-:W-:Y:S02]  /*0350*/  @UP0 UIADD3 UR5, UR5, 0x1, URZ ;  /* 0x0000000105050890 */ /* 0x000fe4000fffe03f */
[----:B------:R-:W-:Y:S02]  /*0360*/  UISETP.NE.AND UP0, UPT, UR7, URZ, UPT ;  /* 0x0000003f0700728c */ /* 0x000fe4000bf05270 */
[----:B------:R-:W-:Y:S02]  /*0370*/  ULOP3.LUT UR7, URZ, UR7, URZ, 0x33, !UPT ;  /* 0x000000073f077292 */ /* 0x000fe4000f8e333f */
[----:B------:R-:W-:-:S04]  /*0380*/  @!UP1 UIADD3 UR5, -UR5, URZ, URZ ;  /* 0x0000003f05059290 */ /* 0x000fc8000fffe13f */
[----:B------:R-:W-:-:S04]  /*0390*/  USEL UR5, UR7, UR5, !UP0 ;  /* 0x0000000507057287 */ /* 0x000fc8000c000000 */
[----:B------:R-:W-:Y:S02]  /*03a0*/  USHF.L.U32 UR12, UR5, 0x6, URZ ;  /* 0x00000006050c7899 */ /* 0x000fe4000800063f */
[----:B-1----:R-:W-:-:S03]  /*03b0*/  UPRMT UR8, UR8, 0x654, UR4 ;  /* 0x0000065408087896 */ /* 0x002fc60008000004 */
[----:B------:R-:W-:Y:S01]  /*03c0*/  UMOV UR4, 0x20 ;  /* 0x0000002000047882 */ /* 0x000fe20000000000 */
[----:B------:R-:W-:Y:S01]  /*03d0*/  IMAD.U32 R3, RZ, RZ, UR12 ;  /* 0x0000000cff037e24 */ /* 0x000fe2000f8e00ff */
[----:B------:R-:W-:-:S04]  /*03e0*/  LOP3.LUT R5, R2, UR12, RZ, 0xfc, !PT ;  /* 0x0000000c02057c12 */ /* 0x000fc8000f8efcff */
[----:B------:R-:W-:Y:S01]  /*03f0*/  LOP3.LUT R6, R3, 0x20, R2, 0xfe, !PT ;  /* 0x0000002003067812 */ /* 0x000fe200078efe02 */
[----:B------:R-:W-:-:S04]  /*0400*/  IMAD.HI R4, R5, 0x2aaaaaab, RZ ;  /* 0x2aaaaaab05047827 */ /* 0x000fc800078e02ff */
[----:B------:R-:W-:Y:S01]  /*0410*/  IMAD.HI R9, R6, 0x2aaaaaab, RZ ;  /* 0x2aaaaaab06097827 */ /* 0x000fe200078e02ff */
[----:B------:R-:W-:-:S03]  /*0420*/  SHF.R.U32.HI R7, RZ, 0x1f, R4 ;  /* 0x0000001fff077819 */ /* 0x000fc60000011604 */
[----:B------:R-:W-:Y:S01]  /*0430*/  IMAD.SHL.U32 R3, R0, 0x8, RZ ;  /* 0x0000000800037824 */ /* 0x000fe200078e00ff */
[----:B------:R-:W-:Y:S02]  /*0440*/  SHF.R.U32.HI R10, RZ, 0x1f, R9 ;  /* 0x0000001fff0a7819 */ /* 0x000fe40000011609 */
[----:B------:R-:W-:Y:S02]  /*0450*/  LEA.HI R8, R4, R7, RZ, 0x16 ;  /* 0x0000000704087211 */ /* 0x000fe400078fb0ff */
[----:B------:R-:W-:Y:S02]  /*0460*/  LOP3.LUT R7, R3, 0x18, R0, 0x48, !PT ;  /* 0x0000001803077812 */ /* 0x000fe400078e4800 */
[----:B------:R-:W-:Y:S01]  /*0470*/  LEA.HI R9, R9, R10, RZ, 0x16 ;  /* 0x0000000a09097211 */ /* 0x000fe200078fb0ff */
[----:B------:R-:W-:Y:S01]  /*0480*/  IMAD R5, R8, -0x1800, R5 ;  /* 0xffffe80008057824 */ /* 0x000fe200078e0205 */
[----:B------:R-:W-:Y:S01]  /*0490*/  LOP3.LUT R4, R3, 0x18, RZ, 0xc0, !PT ;  /* 0x0000001803047812 */ /* 0x000fe200078ec0ff */
[----:B------:R-:W-:Y:S01]  /*04a0*/  IMAD.SHL.U32 R7, R7, 0x2, RZ ;  /* 0x0000000207077824 */ /* 0x000fe200078e00ff */
[C---:B------:R-:W-:Y:S01]  /*04b0*/  LOP3.LUT R3, R2.reuse, 0x20, RZ, 0xfc, !PT ;  /* 0x0000002002037812 */ /* 0x040fe200078efcff */
[----:B------:R-:W-:Y:S01]  /*04c0*/  IMAD R9, R9, -0x1800, R6 ;  /* 0xffffe80009097824 */ /* 0x000fe200078e0206 */
[----:B------:R-:W-:Y:S01]  /*04d0*/  SHF.R.U32.HI R8, RZ, 0x1, R0 ;  /* 0x00000001ff087819 */ /* 0x000fe20000011600 */
[----:B------:R-:W-:-:S02]  /*04e0*/  IMAD R6, R2, 0x40, R7 ;  /* 0x0000004002067824 */ /* 0x000fc400078e0207 */
[----:B------:R-:W-:Y:S01]  /*04f0*/  IMAD R7, R3, 0x40, R7 ;  /* 0x0000004003077824 */ /* 0x000fe200078e0207 */
[----:B------:R-:W-:Y:S01]  /*0500*/  SHF.R.U32.HI R3, RZ, 0x1, R0 ;  /* 0x00000001ff037819 */ /* 0x000fe20000011600 */
[----:B------:R-:W-:Y:S02]  /*0510*/  IMAD.SHL.U32 R2, R0, 0x4, RZ ;  /* 0x0000000400027824 */ /* 0x000fe400078e00ff */
[--C-:B------:R-:W-:Y:S02]  /*0520*/  IMAD R5, R5, 0xc00, R4.reuse ;  /* 0x00000c0005057824 */ /* 0x100fe400078e0204 */
[----:B------:R-:W-:Y:S01]  /*0530*/  IMAD R9, R9, 0xc00, R4 ;  /* 0x00000c0009097824 */ /* 0x000fe200078e0204 */
[----:B------:R-:W-:Y:S01]  /*0540*/  LOP3.LUT R3, R2, 0x18, R3, 0x48, !PT ;  /* 0x0000001802037812 */ /* 0x000fe200078e4803 */
[----:B----4-:R-:W-:Y:S01]  /*0550*/  IMAD.WIDE R30, R5, 0x2, R36 ;  /* 0x00000002051e7825 */ /* 0x010fe200078e0224 */
[----:B------:R-:W-:Y:S02]  /*0560*/  LOP3.LUT R35, R2, 0x1c, RZ, 0xc0, !PT ;  /* 0x0000001c02237812 */ /* 0x000fe400078ec0ff */
[----:B------:R-:W-:Y:S01]  /*0570*/  LOP3.LUT R3, R3, 0x4, R2, 0xf8, !PT ;  /* 0x0000000403037812 */ /* 0x000fe200078ef802 */
[----:B------:R-:W-:Y:S01]  /*0580*/  VIADD R2, R6, UR8 ;  /* 0x0000000806027c36 */ /* 0x000fe20008000000 */
[----:B------:R-:W-:Y:S01]  /*0590*/  SHF.R.U32.HI R4, RZ, 0x4, R0 ;  /* 0x00000004ff047819 */ /* 0x000fe20000011600 */
[----:B---3--:R-:W-:Y:S01]  /*05a0*/  IMAD.WIDE.U32 R34, R35, 0x2, R32 ;  /* 0x0000000223227825 */ /* 0x008fe200078e0020 */
[----:B------:R-:W-:-:S02]  /*05b0*/  LOP3.LUT R5, R0, 0x1f, RZ, 0xc0, !PT ;  /* 0x0000001f00057812 */ /* 0x000fc400078ec0ff */
[----:B------:R-:W-:Y:S01]  /*05c0*/  SGXT.U32 R4, R4, 0x1 ;  /* 0x000000010404781a */ /* 0x000fe20000000000 */
[----:B------:R-:W-:Y:S01]  /*05d0*/  IMAD R3, R28, 0x20, R3 ;  /* 0x000000201c037824 */ /* 0x000fe200078e0203 */
[----:B------:R-:W-:Y:S01]  /*05e0*/  SHF.R.U32.HI R6, RZ, 0x3, R5 ;  /* 0x00000003ff067819 */ /* 0x000fe20000011605 */
[----:B------:R-:W-:Y:S01]  /*05f0*/  IMAD.WIDE R36, R9, 0x2, R36 ;  /* 0x0000000209247825 */ /* 0x000fe200078e0224 */
[----:B------:R-:W-:Y:S02]  /*0600*/  SGXT.U32 R5, R8, 0x2 ;  /* 0x000000020805781a */ /* 0x000fe40000000000 */
[----:B------:R-:W-:Y:S01]  /*0610*/  LEA R27, R3, UR8, 0x1 ;  /* 0x00000008031b7c11 */ /* 0x000fe2000f8e08ff */
[----:B------:R-:W-:Y:S01]  /*0620*/  VIADD R3, R7, UR8 ;  /* 0x0000000807037c36 */ /* 0x000fe20008000000 */
[----:B------:R-:W-:Y:S01]  /*0630*/  SGXT.U32 R6, R6, 0x1 ;  /* 0x000000010606781a */ /* 0x000fe20000000000 */
[----:B------:R-:W-:Y:S02]  /*0640*/  IMAD.SHL.U32 R7, R4, 0x20, RZ ;  /* 0x0000002004077824 */ /* 0x000fe400078e00ff */
[----:B------:R-:W-:Y:S01]  /*0650*/  @!PT LDS RZ, [RZ] ;  /* 0x00000000fffff984 */ /* 0x000fe20000000800 */
[----:B------:R-:W-:Y:S01]  /*0660*/  @!PT LDS RZ, [RZ] ;  /* 0x00000000fffff984 */ /* 0x000fe20000000800 */
[----:B------:R-:W-:Y:S01]  /*0670*/  @!PT LDS RZ, [RZ] ;  /* 0x00000000fffff984 */ /* 0x000fe20000000800 */
[----:B------:R-:W-:Y:S02]  /*0680*/  LDGSTS.E.64 [R27], desc[UR14][R34.64] ;  /* 0x00000000221b7fae */ /* 0x000fe4000b921a4e */
[----:B------:R-:W-:Y:S01]  /*0690*/  IMAD R20, R6, 0x8, R26 ;  /* 0x0000000806147824 */ /* 0x000fe200078e021a */
[----:B------:R-:W-:Y:S01]  /*06a0*/  LOP3.LUT R9, R7, R22, RZ, 0xfc, !PT ;  /* 0x0000001607097212 */ /* 0x000fe200078efcff */
[----:B------:R-:W0:Y:S01]  /*06b0*/  LDGDEPBAR ;  /* 0x00000000000079af */ /* 0x000e220000000000 */
[-C--:B------:R-:W-:Y:S01]  /*06c0*/  LOP3.LUT R7, R4, R5.reuse, RZ, 0x3c, !PT ;  /* 0x0000000504077212 */ /* 0x080fe200078e3cff */
[----:B------:R-:W-:Y:S01]  /*06d0*/  IMAD.SHL.U32 R20, R20, 0x40, RZ ;  /* 0x0000004014147824 */ /* 0x000fe200078e00ff */
[----:B------:R-:W-:Y:S01]  /*06e0*/  LOP3.LUT R6, R6, R5, RZ, 0x3c, !PT ;  /* 0x0000000506067212 */ /* 0x000fe200078e3cff */
[----:B------:R-:W-:Y:S01]  /*06f0*/  LDGSTS.E.BYPASS.128 [R2+0x400], desc[UR14][R30.64] ;  /* 0x004000001e027fae */ /* 0x000fe2000b901c4e */
[----:B------:R-:W-:Y:S01]  /*0700*/  LOP3.LUT R9, R9, 0x7, R0, 0xf8, !PT ;  /* 0x0000000709097812 */ /* 0x000fe200078ef800 */
[----:B------:R-:W-:Y:S01]  /*0710*/  IMAD.SHL.U32 R7, R7, 0x10, RZ ;  /* 0x0000001007077824 */ /* 0x000fe200078e00ff */
[----:B------:R-:W-:Y:S01]  /*0720*/  LOP3.LUT R4, R5, 0x2, R4, 0x1e, !PT ;  /* 0x0000000205047812 */ /* 0x000fe200078e1e04 */
[----:B------:R-:W-:Y:S01]  /*0730*/  LDGSTS.E.BYPASS.128 [R3+0x400], desc[UR14][R36.64] ;  /* 0x0040000024037fae */ /* 0x000fe2000b901c4e */
[----:B------:R-:W-:-:S02]  /*0740*/  IMAD.SHL.U32 R6, R6, 0x10, RZ ;  /* 0x0000001006067824 */ /* 0x000fc400078e00ff */
[----:B------:R-:W-:Y:S01]  /*0750*/  IMAD.SHL.U32 R29, R9, 0x40, RZ ;  /* 0x00000040091d7824 */ /* 0x000fe200078e00ff */
[----:B------:R-:W0:Y:S01]  /*0760*/  LDGDEPBAR ;  /* 0x00000000000079af */ /* 0x000e220000000000 */
[----:B------:R-:W-:-:S03]  /*0770*/  LOP3.LUT R24, R7, R20, RZ, 0xfc, !PT ;  /* 0x0000001407187212 */ /* 0x000fc600078efcff */
[----:B------:R-:W-:Y:S02]  /*0780*/  LOP3.LUT R21, R29, R6, RZ, 0xfc, !PT ;  /* 0x000000061d157212 */ /* 0x000fe400078efcff */
[----:B------:R-:W-:Y:S01]  /*0790*/  LOP3.LUT R6, R5, 0x2, R25, 0x1e, !PT ;  /* 0x0000000205067812 */ /* 0x000fe200078e1e19 */
[----:B------:R-:W-:-:S04]  /*07a0*/  IMAD.SHL.U32 R5, R4, 0x10, RZ ;  /* 0x0000001004057824 */ /* 0x000fc800078e00ff */
[----:B------:R-:W-:Y:S01]  /*07b0*/  IMAD.SHL.U32 R16, R6, 0x10, RZ ;  /* 0x0000001006107824 */ /* 0x000fe200078e00ff */
[----:B------:R-:W-:-:S04]  /*07c0*/  LOP3.LUT R20, R5, R20, RZ, 0xfc, !PT ;  /* 0x0000001405147212 */ /* 0x000fc800078efcff */
[----:B------:R-:W-:Y:S01]  /*07d0*/  LOP3.LUT R29, R16, R29, RZ, 0xfc, !PT ;  /* 0x0000001d101d7212 */ /* 0x000fe200078efcff */
[----:B------:R-:W-:-:S04]  /*07e0*/  DEPBAR.LE SB0, 0x0 ;  /* 0x000080000000791a */ /* 0x000fc80000000000 */
[----:B------:R-:W-:Y:S06]  /*07f0*/  BAR.SYNC.DEFER_BLOCKING 0x0 ;  /* 0x0000000000007b1d */ /* 0x000fec0000010000 */
[----:B------:R-:W-:Y:S04]  /*0800*/  LDSM.16.M88.4 R8, [R24+UR8] ;  /* 0x000000081808783b */ /* 0x000fe80008000200 */
[----:B------:R-:W1:Y:S04]  /*0810*/  LDSM.16.M88.4 R12, [R21+UR8+0x400] ;  /* 0x00040008150c783b */ /* 0x000e680008000200 */
[----:B------:R-:W-:Y:S01]  /*0820*/  LDSM.16.M88.4 R16, [R29+UR8+0x400] ;  /* 0x000400081d10783b */ /* 0x000fe20008000200 */
[----:B-1----:R-:W-:Y:S06]  /*0830*/  HMMA.16816.F32.BF16 R4, R8, R12, RZ ;  /* 0x0000000c0804723c */ /* 0x002fec00000418ff */
[----:B------:R-:W-:Y:S01]  /*0840*/  HMMA.16816.F32.BF16 R8, R8, R14, RZ ;  /* 0x0000000e0808723c */ /* 0x000fe200000418ff */
[----:B------:R-:W1:Y:S01]  /*0850*/  LDSM.16.M88.4 R12, [R20+UR8] ;  /* 0x00000008140c783b */ /* 0x000e620008000200 */
[----:B------:R-:W-:Y:S06]  /*0860*/  BAR.SYNC.DEFER_BLOCKING 0x0 ;  /* 0x0000000000007b1d */ /* 0x000fec0000010000 */
[----:B------:R-:W-:Y:S01]  /*0870*/  @!PT LDS RZ, [RZ] ;  /* 0x00000000fffff984 */ /* 0x000fe20000000800 */
[----:B------:R-:W-:Y:S01]  /*0880*/  @!PT LDS RZ, [RZ] ;  /* 0x00000000fffff984 */ /* 0x000fe20000000800 */
[----:B------:R-:W-:Y:S01]  /*0890*/  @!PT LDS RZ, [RZ] ;  /* 0x00000000fffff984 */ /* 0x000fe20000000800 */
[----:B------:R-:W-:Y:S04]  /*08a0*/  LDGSTS.E.64 [R27], desc[UR14][R34.64+0x40] ;  /* 0x00000040221b7fae */ /* 0x000fe8000b921a4e */
[----:B------:R-:W0:Y:S04]  /*08b0*/  LDGDEPBAR ;  /* 0x00000000000079af */ /* 0x000e280000000000 */
[----:B------:R2:W-:Y:S04]  /*08c0*/  LDGSTS.E.BYPASS.128 [R2+0x400], desc[UR14][R30.64+0x40] ;  /* 0x004000401e027fae */ /* 0x0005e8000b901c4e */
[----:B------:R3:W-:Y:S01]  /*08d0*/  LDGSTS.E.BYPASS.128 [R3+0x400], desc[UR14][R36.64+0x40] ;  /* 0x0040004024037fae */ /* 0x0007e2000b901c4e */
[----:B-1----:R-:W-:Y:S03]  /*08e0*/  HMMA.16816.F32.BF16 R4, R12, R16, R4 ;  /* 0x000000100c04723c */ /* 0x002fe60000041804 */
[----:B------:R-:W0:Y:S03]  /*08f0*/  LDGDEPBAR ;  /* 0x00000000000079af */ /* 0x000e260000000000 */
[----:B------:R-:W-:Y:S07]  /*0900*/  HMMA.16816.F32.BF16 R8, R12, R18, R8 ;  /* 0x000000120c08723c */ /* 0x000fee0000041808 */
[----:B------:R-:W-:Y:S01]  /*0910*/  IMAD.WIDE.U32 R12, R26, 0x8, R32 ;  /* 0x000000081a0c7825 */ /* 0x000fe200078e0020 */
[----:B------:R-:W-:-:S02]  /*0920*/  IADD3 R32, P1, R30, 0x80, RZ ;  /* 0x000000801e207810 */ /* 0x000fc40007f3e0ff */
[----:B--2---:R-:W-:Y:S02]  /*0930*/  IADD3 R30, P0, R36, 0x80, RZ ;  /* 0x00000080241e7810 */ /* 0x004fe40007f1e0ff */
[----:B------:R-:W-:Y:S01]  /*0940*/  IADD3 R34, P2, R12, 0x80, RZ ;  /* 0x000000800c227810 */ /* 0x000fe20007f5e0ff */
[----:B------:R-:W-:Y:S02]  /*0950*/  IMAD.X R33, RZ, RZ, R31, P1 ;  /* 0x000000ffff217224 */ /* 0x000fe400008e061f */
[----:B------:R-:W-:Y:S02]  /*0960*/  IMAD.X R31, RZ, RZ, R37, P0 ;  /* 0x000000ffff1f7224 */ /* 0x000fe400000e0625 */
[----:B------:R-:W-:Y:S01]  /*0970*/  IMAD.X R35, RZ, RZ, R13, P2 ;  /* 0x000000ffff237224 */ /* 0x000fe200010e060d */
[----:B------:R-:W-:-:S04]  /*0980*/  DEPBAR.LE SB0, 0x0 ;  /* 0x000080000000791a */ /* 0x000fc80000000000 */
[----:B------:R-:W-:Y:S06]  /*0990*/  BAR.SYNC.DEFER_BLOCKING 0x0 ;  /* 0x0000000000007b1d */ /* 0x000fec0000010000 */
[----:B------:R3:W1:Y:S04]  /*09a0*/  LDSM.16.M88.4 R12, [R24+UR8] ;  /* 0x00000008180c783b */ /* 0x0006680008000200 */
[----:B-1----:R3:W2:Y:S02]  /*09b0*/  LDSM.16.M88.4 R16, [R21+UR8+0x400] ;  /* 0x000400081510783b */ /* 0x0026a40008000200 */
.L_x_0:
[----:B-123--:R-:W-:Y:S01]  /*09c0*/  HMMA.16816.F32.BF16 R4, R12, R16, R4 ;  /* 0x000000100c04723c */ /* 0x00efe20000041804 */
[----:B------:R-:W-:Y:S02]  /*09d0*/  UISETP.GE.U32.AND UP1, UPT, UR4, 0xbe0, UPT ;  /* 0x00000be00400788c */ /* 0x000fe4000bf26070 */
[----:B------:R-:W-:-:S03]  /*09e0*/  UIADD3 UR4, UR4, 0x20, URZ ;  /* 0x0000002004047890 */ /* 0x000fc6000fffe03f */
[----:B------:R-:W-:Y:S01]  /*09f0*/  HMMA.16816.F32.BF16 R8, R12, R18, R8 ;  /* 0x000000120c08723c */ /* 0x000fe20000041808 */
[----:B------:R-:W-:Y:S01]  /*0a00*/  LDSM.16.M88.4 R12, [R20+UR8] ;  /* 0x00000008140c783b */ /* 0x000fe20008000200 */
[----:B------:R-:W-:-:S03]  /*0a10*/  PLOP3.LUT P3, PT, PT, PT, UP1, 0x80, 0x0 ;  /* 0x000000000000781c */ /* 0x000fc60003f6f018 */
[----:B------:R-:W1:Y:S01]  /*0a20*/  LDSM.16.M88.4 R16, [R29+UR8+0x400] ;  /* 0x000400081d10783b */ /* 0x000e620008000200 */
[----:B------:R-:W-:Y:S09]  /*0a30*/  BAR.SYNC.DEFER_BLOCKING 0x0 ;  /* 0x0000000000007b1d */ /* 0x000ff20000010000 */
[----:B------:R-:W-:Y:S01]  /*0a40*/  @!PT LDS RZ, [RZ] ;  /* 0x00000000fffff984 */ /* 0x000fe20000000800 */
[----:B------:R-:W-:Y:S01]  /*0a50*/  @!PT LDS RZ, [RZ] ;  /* 0x00000000fffff984 */ /* 0x000fe20000000800 */
[----:B------:R-:W-:Y:S01]  /*0a60*/  @!PT LDS RZ, [RZ] ;  /* 0x00000000fffff984 */ /* 0x000fe20000000800 */
[----:B------:R2:W-:Y:S04]  /*0a70*/  LDGSTS.E.64 [R27], desc[UR14][R34.64], !P3 ;  /* 0x00000000221b7fae */ /* 0x0005e8000d921a4e */
[----:B------:R-:W0:Y:S04]  /*0a80*/  LDGDEPBAR ;  /* 0x00000000000079af */ /* 0x000e280000000000 */
[----:B------:R3:W-:Y:S04]  /*0a90*/  LDGSTS.E.BYPASS.128 [R2+0x400], desc[UR14][R32.64], !P3 ;  /* 0x0040000020027fae */ /* 0x0007e8000d901c4e */
[----:B------:R4:W-:Y:S01]  /*0aa0*/  LDGSTS.E.BYPASS.128 [R3+0x400], desc[UR14][R30.64], !P3 ;  /* 0x004000001e037fae */ /* 0x0009e2000d901c4e */
[----:B--2---:R-:W-:Y:S01]  /*0ab0*/  IADD3 R34, P2, R34, 0x40, RZ ;  /* 0x0000004022227810 */ /* 0x004fe20007f5e0ff */
[----:B-1----:R-:W-:Y:S02]  /*0ac0*/  HMMA.16816.F32.BF16 R4, R12, R16, R4 ;  /* 0x000000100c04723c */ /* 0x002fe40000041804 */
[----:B------:R-:W0:Y:S02]  /*0ad0*/  LDGDEPBAR ;  /* 0x00000000000079af */ /* 0x000e240000000000 */
[----:B------:R-:W-:Y:S01]  /*0ae0*/  IMAD.X R35, RZ, RZ, R35, P2 ;  /* 0x000000ffff237224 */ /* 0x000fe200010e0623 */
[----:B---3--:R-:W-:Y:S01]  /*0af0*/  IADD3 R32, P1, R32, 0x40, RZ ;  /* 0x0000004020207810 */ /* 0x008fe20007f3e0ff */
[----:B------:R-:W-:Y:S01]  /*0b00*/  HMMA.16816.F32.BF16 R8, R12, R18, R8 ;  /* 0x000000120c08723c */ /* 0x000fe20000041808 */
[----:B----4-:R-:W-:-:S03]  /*0b10*/  IADD3 R30, P0, R30, 0x40, RZ ;  /* 0x000000401e1e7810 */ /* 0x010fc60007f1e0ff */
[----:B------:R-:W-:Y:S02]  /*0b20*/  IMAD.X R33, RZ, RZ, R33, P1 ;  /* 0x000000ffff217224 */ /* 0x000fe400008e0621 */
[----:B------:R-:W-:Y:S01]  /*0b30*/  IMAD.X R31, RZ, RZ, R31, P0 ;  /* 0x000000ffff1f7224 */ /* 0x000fe200000e061f */
[----:B------:R-:W-:-:S04]  /*0b40*/  DEPBAR.LE SB0, 0x0 ;  /* 0x000080000000791a */ /* 0x000fc80000000000 */
[----:B------:R-:W-:Y:S06]  /*0b50*/  BAR.SYNC.DEFER_BLOCKING 0x0 ;  /* 0x0000000000007b1d */ /* 0x000fec0000010000 */
[----:B------:R1:W2:Y:S04]  /*0b60*/  LDSM.16.M88.4 R12, [R24+UR8] ;  /* 0x00000008180c783b */ /* 0x0002a80008000200 */
[----:B------:R1:W3:Y:S01]  /*0b70*/  LDSM.16.M88.4 R16, [R21+UR8+0x400] ;  /* 0x000400081510783b */ /* 0x0002e20008000200 */
[----:B------:R-:W-:Y:S05]  /*0b80*/  @!P3 BRA `(.L_x_0) ;  /* 0xfffffffc008cb947 */ /* 0x000fea000383ffff */
[----:B------:R-:W-:Y:S01]  /*0b90*/  IABS R2, UR13 ;  /* 0x0000000d00027c13 */ /* 0x000fe20008000000 */
[----:B------:R-:W-:Y:S01]  /*0ba0*/  UISETP.GE.AND UP2, UPT, UR13, URZ, UPT ;  /* 0x0000003f0d00728c */ /* 0x000fe2000bf46270 */
[----:B------:R-:W-:-:S04]  /*0bb0*/  DEPBAR.LE SB0, 0x0 ;  /* 0x000080000000791a */ /* 0x000fc80000000000 */
[----:B------:R-:W-:Y:S01]  /*0bc0*/  R2UR UR10, R2 ;  /* 0x00000000020a72ca */ /* 0x000fe200000e0000 */
[C---:B------:R-:W-:Y:S01]  /*0bd0*/  IMAD.SHL.U32 R3, R0.reuse, 0x2, RZ ;  /* 0x0000000200037824 */ /* 0x040fe200078e00ff */
[C---:B------:R-:W-:Y:S01]  /*0be0*/  LOP3.LUT R2, R0.reuse, 0x1f, RZ, 0xc0, !PT ;  /* 0x0000001f00027812 */ /* 0x040fe200078ec0ff */
[----:B--2---:R-:W-:Y:S01]  /*0bf0*/  IMAD.SHL.U32 R13, R0, 0x8, RZ ;  /* 0x00000008000d7824 */ /* 0x004fe200078e00ff */
[----:B------:R-:W-:Y:S01]  /*0c00*/  F2FP.BF16.F32.PACK_AB R5, R5, R4 ;  /* 0x000000040505723e */ /* 0x000fe200000010ff */
[----:B------:R-:W-:Y:S01]  /*0c10*/  IMAD.U32 R0, RZ, RZ, UR12 ;  /* 0x0000000cff007e24 */ /* 0x000fe2000f8e00ff */
[----:B------:R-:W-:Y:S01]  /*0c20*/  LOP3.LUT R3, R22, 0x6, R3, 0xf8, !PT ;  /* 0x0000000616037812 */ /* 0x000fe200078ef803 */
[----:B------:R-:W-:Y:S01]  /*0c30*/  IMAD.SHL.U32 R4, R23, 0x4, RZ ;  /* 0x0000000417047824 */ /* 0x000fe200078e00ff */
[----:B------:R-:W-:Y:S02]  /*0c40*/  SHF.R.U32.HI R2, RZ, 0x2, R2 ;  /* 0x00000002ff027819 */ /* 0x000fe40000011602 */
[----:B------:R-:W-:-:S02]  /*0c50*/  F2FP.BF16.F32.PACK_AB R7, R7, R6 ;  /* 0x000000060707723e */ /* 0x000fc400000010ff */
[----:B------:R-:W-:Y:S01]  /*0c60*/  F2FP.BF16.F32.PACK_AB R9, R9, R8 ;  /* 0x000000080909723e */ /* 0x000fe200000010ff */
[----:B------:R-:W-:Y:S01]  /*0c70*/  UIMAD.WIDE.U32 UR4, UR9, UR10, URZ ;  /* 0x0000000a090472a5 */ /* 0x000fe2000f8e003f */
[----:B------:R-:W-:Y:S01]  /*0c80*/  IMAD R2, R2, 0x48, R3 ;  /* 0x0000004802027824 */ /* 0x000fe200078e0203 */
[----:B------:R-:W-:Y:S02]  /*0c90*/  F2FP.BF16.F32.PACK_AB R11, R11, R10 ;  /* 0x0000000a0b0b723e */ /* 0x000fe400000010ff */
[----:B------:R-:W-:Y:S01]  /*0ca0*/  UIMAD UR5, UR5, UR11, UR10 ;  /* 0x0000000b050572a4 */ /* 0x000fe2000f8e020a */
[----:B------:R-:W-:Y:S02]  /*0cb0*/  LOP3.LUT R13, R0, 0x38, R13, 0xf8, !PT ;  /* 0x00000038000d7812 */ /* 0x000fe400078ef80d */
[----:B------:R-:W-:Y:S01]  /*0cc0*/  LEA R2, R2, UR8, 0x1 ;  /* 0x0000000802027c11 */ /* 0x000fe2000f8e08ff */
[----:B------:R-:W-:Y:S01]  /*0cd0*/  UISETP.GT.U32.AND UP1, UPT, UR16, UR5, UPT ;  /* 0x000000051000728c */ /* 0x000fe2000bf24070 */
[----:B------:R-:W-:Y:S01]  /*0ce0*/  BAR.SYNC.DEFER_BLOCKING 0x0 ;  /* 0x0000000000007b1d */ /* 0x000fe20000010000 */
[----:B------:R-:W-:-:S05]  /*0cf0*/  LOP3.LUT R25, R4, R25, RZ, 0xfc, !PT ;  /* 0x0000001904197212 */ /* 0x000fca00078efcff */
[----:B------:R-:W-:-:S04]  /*0d00*/  IMAD R0, R25, 0x9, R26 ;  /* 0x0000000919007824 */ /* 0x000fc800078e021a */
[----:B------:R-:W-:Y:S01]  /*0d10*/  @!UP1 UIADD3 UR5, UR5, -UR16, URZ ;  /* 0x8000001005059290 */ /* 0x000fe2000fffe03f */
[----:B------:R-:W-:-:S03]  /*0d20*/  IMAD.SHL.U32 R0, R0, 0x8, RZ ;  /* 0x0000000800007824 */ /* 0x000fc600078e00ff */
[----:B------:R-:W-:Y:S02]  /*0d30*/  UISETP.GT.U32.AND UP1, UPT, UR16, UR5, UPT ;  /* 0x000000051000728c */ /* 0x000fe4000bf24070 */
[----:B------:R-:W-:Y:S01]  /*0d40*/  LEA R0, R0, UR8, 0x1 ;  /* 0x0000000800007c11 */ /* 0x000fe2000f8e08ff */
[----:B------:R2:W-:Y:S08]  /*0d50*/  STS [R2], R5 ;  /* 0x0000000502007388 */ /* 0x0005f00000000800 */
[----:B------:R-:W-:Y:S01]  /*0d60*/  @!UP1 UIADD3 UR5, UR5, -UR16, URZ ;  /* 0x8000001005059290 */ /* 0x000fe2000fffe03f */
[----:B------:R2:W-:Y:S03]  /*0d70*/  STS [R2+0x480], R7 ;  /* 0x0004800702007388 */ /* 0x0005e60000000800 */
[----:B------:R-:W-:Y:S01]  /*0d80*/  @!UP2 UIADD3 UR5, -UR5, URZ, URZ ;  /* 0x0000003f0505a290 */ /* 0x000fe2000fffe13f */
[----:B------:R2:W-:Y:S03]  /*0d90*/  STS [R2+0x40], R9 ;  /* 0x0000400902007388 */ /* 0x0005e60000000800 */
[----:B------:R-:W-:Y:S01]  /*0da0*/  USEL UR5, UR7, UR5, !UP0 ;  /* 0x0000000507057287 */ /* 0x000fe2000c000000 */
[----:B------:R2:W-:Y:S03]  /*0db0*/  STS [R2+0x4c0], R11 ;  /* 0x0004c00b02007388 */ /* 0x0005e60000000800 */
[----:B------:R-:W-:-:S04]  /*0dc0*/  ULEA UR5, UR6, UR5, 0x3 ;  /* 0x0000000506057291 */ /* 0x000fc8000f8e183f */
[----:B------:R-:W-:-:S06]  /*0dd0*/  USHF.L.U32 UR5, UR5, 0x4, URZ ;  /* 0x0000000405057899 */ /* 0x000fcc000800063f */
[----:B------:R-:W-:Y:S01]  /*0de0*/  LOP3.LUT R28, R28, UR5, RZ, 0xfc, !PT ;  /* 0x000000051c1c7c12 */ /* 0x000fe2000f8efcff */
[----:B------:R-:W-:Y:S03]  /*0df0*/  BAR.SYNC.DEFER_BLOCKING 0x0 ;  /* 0x0000000000007b1d */ /* 0x000fe60000010000 */
[----:B------:R-:W-:-:S04]  /*0e00*/  ISETP.GE.AND P0, PT, R28, 0x1, PT ;  /* 0x000000011c00780c */ /* 0x000fc80003f06270 */
[----:B------:R-:W-:-:S13]  /*0e10*/  ISETP.LT.AND P0, PT, R13, 0x1800, !P0 ;  /* 0x000018000d00780c */ /* 0x000fda0004701270 */
[----:B--2---:R-:W-:Y:S05]  /*0e20*/  @!P0 EXIT ;  /* 0x000000000000894d */ /* 0x004fea0003800000 */
[----:B------:R-:W1:Y:S01]  /*0e30*/  LDS.128 R4, [R0] ;  /* 0x0000000000047984 */ /* 0x000e620000000c00 */
[----:B------:R-:W2:Y:S02]  /*0e40*/  LDC.64 R2, c[0x0][0x220] ;  /* 0x00008800ff027b82 */ /* 0x000ea40000000a00 */
[----:B--2---:R-:W-:-:S05]  /*0e50*/  IMAD.WIDE R2, R13, 0x2, R2 ;  /* 0x000000020d027825 */ /* 0x004fca00078e0202 */
[----:B-1----:R-:W-:Y:S01]  /*0e60*/  STG.E.128 desc[UR14][R2.64], R4 ;  /* 0x0000000402007986 */ /* 0x002fe2000c101d0e */
[----:B------:R-:W-:Y:S05]  /*0e70*/  EXIT ;  /* 0x000000000000794d */ /* 0x000fea0003800000 */
.L_x_1:
[----:B------:R-:W-:-:S00]  /*0e80*/  BRA `(.L_x_1) ;  /* 0xfffffffc00fc7947 */ /* 0x000fc0000383ffff */
[----:B------:R-:W-:-:S00]  /*0e90*/  NOP ;  /* 0x0000000000007918 */ /* 0x000fc00000000000 */
        /* <DEDUP_REMOVED lines=14> */
.L_x_2:


//--------------------- .nv.shared.triton_mm      --------------------------
	.section	.nv.shared.triton_mm,"aw",@nobits
	.sectionflags	@""
	.align	16
	.zero		1024


//--------------------- .nv.constant0.triton_mm   --------------------------
	.section	.nv.constant0.triton_mm,"a",@progbits
	.sectionflags	@""
	.align	4
.nv.constant0.triton_mm:
	.zero		552
